//
// Generated by NVIDIA NVVM Compiler
//
// Compiler Build ID: CL-36424714
// Cuda compilation tools, release 13.0, V13.0.88
// Based on NVVM 20.0.0
//

.version 9.0
.target sm_100
.address_size 64

	// .globl	_Z18compute_iso_kernelPKfS0_S0_S0_S0_S0_S0_S0_S0_S0_S0_S0_PfS1_if

.visible .entry _Z18compute_iso_kernelPKfS0_S0_S0_S0_S0_S0_S0_S0_S0_S0_S0_PfS1_if(
	.param .u64 .ptr .align 1 _Z18compute_iso_kernelPKfS0_S0_S0_S0_S0_S0_S0_S0_S0_S0_S0_PfS1_if_param_0,
	.param .u64 .ptr .align 1 _Z18compute_iso_kernelPKfS0_S0_S0_S0_S0_S0_S0_S0_S0_S0_S0_PfS1_if_param_1,
	.param .u64 .ptr .align 1 _Z18compute_iso_kernelPKfS0_S0_S0_S0_S0_S0_S0_S0_S0_S0_S0_PfS1_if_param_2,
	.param .u64 .ptr .align 1 _Z18compute_iso_kernelPKfS0_S0_S0_S0_S0_S0_S0_S0_S0_S0_S0_PfS1_if_param_3,
	.param .u64 .ptr .align 1 _Z18compute_iso_kernelPKfS0_S0_S0_S0_S0_S0_S0_S0_S0_S0_S0_PfS1_if_param_4,
	.param .u64 .ptr .align 1 _Z18compute_iso_kernelPKfS0_S0_S0_S0_S0_S0_S0_S0_S0_S0_S0_PfS1_if_param_5,
	.param .u64 .ptr .align 1 _Z18compute_iso_kernelPKfS0_S0_S0_S0_S0_S0_S0_S0_S0_S0_S0_PfS1_if_param_6,
	.param .u64 .ptr .align 1 _Z18compute_iso_kernelPKfS0_S0_S0_S0_S0_S0_S0_S0_S0_S0_S0_PfS1_if_param_7,
	.param .u64 .ptr .align 1 _Z18compute_iso_kernelPKfS0_S0_S0_S0_S0_S0_S0_S0_S0_S0_S0_PfS1_if_param_8,
	.param .u64 .ptr .align 1 _Z18compute_iso_kernelPKfS0_S0_S0_S0_S0_S0_S0_S0_S0_S0_S0_PfS1_if_param_9,
	.param .u64 .ptr .align 1 _Z18compute_iso_kernelPKfS0_S0_S0_S0_S0_S0_S0_S0_S0_S0_S0_PfS1_if_param_10,
	.param .u64 .ptr .align 1 _Z18compute_iso_kernelPKfS0_S0_S0_S0_S0_S0_S0_S0_S0_S0_S0_PfS1_if_param_11,
	.param .u64 .ptr .align 1 _Z18compute_iso_kernelPKfS0_S0_S0_S0_S0_S0_S0_S0_S0_S0_S0_PfS1_if_param_12,
	.param .u64 .ptr .align 1 _Z18compute_iso_kernelPKfS0_S0_S0_S0_S0_S0_S0_S0_S0_S0_S0_PfS1_if_param_13,
	.param .u32 _Z18compute_iso_kernelPKfS0_S0_S0_S0_S0_S0_S0_S0_S0_S0_S0_PfS1_if_param_14,
	.param .f32 _Z18compute_iso_kernelPKfS0_S0_S0_S0_S0_S0_S0_S0_S0_S0_S0_PfS1_if_param_15
)
{
	.reg .pred 	%p<2>;
	.reg .b32 	%r<8>;
	.reg .b32 	%f<29>;
	.reg .b64 	%rd<51>;

	ld.param.u64 	%rd2, [_Z18compute_iso_kernelPKfS0_S0_S0_S0_S0_S0_S0_S0_S0_S0_S0_PfS1_if_param_1];
	ld.param.u64 	%rd4, [_Z18compute_iso_kernelPKfS0_S0_S0_S0_S0_S0_S0_S0_S0_S0_S0_PfS1_if_param_3];
	ld.param.u64 	%rd5, [_Z18compute_iso_kernelPKfS0_S0_S0_S0_S0_S0_S0_S0_S0_S0_S0_PfS1_if_param_4];
	ld.param.u64 	%rd8, [_Z18compute_iso_kernelPKfS0_S0_S0_S0_S0_S0_S0_S0_S0_S0_S0_PfS1_if_param_7];
	ld.param.u64 	%rd9, [_Z18compute_iso_kernelPKfS0_S0_S0_S0_S0_S0_S0_S0_S0_S0_S0_PfS1_if_param_8];
	ld.param.u64 	%rd10, [_Z18compute_iso_kernelPKfS0_S0_S0_S0_S0_S0_S0_S0_S0_S0_S0_PfS1_if_param_9];
	ld.param.u64 	%rd11, [_Z18compute_iso_kernelPKfS0_S0_S0_S0_S0_S0_S0_S0_S0_S0_S0_PfS1_if_param_10];
	ld.param.u32 	%r2, [_Z18compute_iso_kernelPKfS0_S0_S0_S0_S0_S0_S0_S0_S0_S0_S0_PfS1_if_param_14];
	ld.param.f32 	%f1, [_Z18compute_iso_kernelPKfS0_S0_S0_S0_S0_S0_S0_S0_S0_S0_S0_PfS1_if_param_15];
	mov.u32 	%r3, %ctaid.x;
	mov.u32 	%r4, %ctaid.y;
	mov.u32 	%r5, %nctaid.x;
	mad.lo.s32 	%r1, %r4, %r5, %r3;
	setp.ge.s32 	%p1, %r1, %r2;
	@%p1 bra 	$L__BB0_2;
	ld.param.u64 	%rd50, [_Z18compute_iso_kernelPKfS0_S0_S0_S0_S0_S0_S0_S0_S0_S0_S0_PfS1_if_param_13];
	ld.param.u64 	%rd49, [_Z18compute_iso_kernelPKfS0_S0_S0_S0_S0_S0_S0_S0_S0_S0_S0_PfS1_if_param_12];
	ld.param.u64 	%rd48, [_Z18compute_iso_kernelPKfS0_S0_S0_S0_S0_S0_S0_S0_S0_S0_S0_PfS1_if_param_11];
	ld.param.u64 	%rd47, [_Z18compute_iso_kernelPKfS0_S0_S0_S0_S0_S0_S0_S0_S0_S0_S0_PfS1_if_param_6];
	ld.param.u64 	%rd46, [_Z18compute_iso_kernelPKfS0_S0_S0_S0_S0_S0_S0_S0_S0_S0_S0_PfS1_if_param_5];
	ld.param.u64 	%rd45, [_Z18compute_iso_kernelPKfS0_S0_S0_S0_S0_S0_S0_S0_S0_S0_S0_PfS1_if_param_2];
	ld.param.u64 	%rd44, [_Z18compute_iso_kernelPKfS0_S0_S0_S0_S0_S0_S0_S0_S0_S0_S0_PfS1_if_param_0];
	cvta.to.global.u64 	%rd15, %rd49;
	cvta.to.global.u64 	%rd16, %rd44;
	cvta.to.global.u64 	%rd17, %rd47;
	cvta.to.global.u64 	%rd18, %rd2;
	cvta.to.global.u64 	%rd19, %rd8;
	cvta.to.global.u64 	%rd20, %rd45;
	cvta.to.global.u64 	%rd21, %rd9;
	cvta.to.global.u64 	%rd22, %rd4;
	cvta.to.global.u64 	%rd23, %rd10;
	cvta.to.global.u64 	%rd24, %rd5;
	cvta.to.global.u64 	%rd25, %rd11;
	cvta.to.global.u64 	%rd26, %rd50;
	cvta.to.global.u64 	%rd27, %rd46;
	cvta.to.global.u64 	%rd28, %rd48;
	mov.u32 	%r6, %tid.x;
	mad.lo.s32 	%r7, %r1, 125, %r6;
	mul.wide.s32 	%rd29, %r7, 4;
	add.s64 	%rd30, %rd15, %rd29;
	ld.global.f32 	%f2, [%rd30];
	add.s64 	%rd31, %rd16, %rd29;
	ld.global.f32 	%f3, [%rd31];
	add.s64 	%rd32, %rd17, %rd29;
	ld.global.f32 	%f4, [%rd32];
	add.s64 	%rd33, %rd18, %rd29;
	ld.global.f32 	%f5, [%rd33];
	add.s64 	%rd34, %rd19, %rd29;
	ld.global.f32 	%f6, [%rd34];
	mul.f32 	%f7, %f5, %f6;
	fma.rn.f32 	%f8, %f3, %f4, %f7;
	add.f32 	%f9, %f5, %f3;
	add.f32 	%f10, %f6, %f4;
	fma.rn.f32 	%f11, %f9, %f10, %f8;
	add.s64 	%rd35, %rd20, %rd29;
	ld.global.f32 	%f12, [%rd35];
	add.s64 	%rd36, %rd21, %rd29;
	ld.global.f32 	%f13, [%rd36];
	add.s64 	%rd37, %rd22, %rd29;
	ld.global.f32 	%f14, [%rd37];
	add.s64 	%rd38, %rd23, %rd29;
	ld.global.f32 	%f15, [%rd38];
	mul.f32 	%f16, %f14, %f15;
	fma.rn.f32 	%f17, %f12, %f13, %f16;
	add.s64 	%rd39, %rd24, %rd29;
	ld.global.f32 	%f18, [%rd39];
	add.s64 	%rd40, %rd25, %rd29;
	ld.global.f32 	%f19, [%rd40];
	fma.rn.f32 	%f20, %f18, %f19, %f17;
	fma.rn.f32 	%f21, %f20, 0f40000000, %f11;
	fma.rn.f32 	%f22, %f1, %f21, %f2;
	st.global.f32 	[%rd30], %f22;
	add.s64 	%rd41, %rd26, %rd29;
	ld.global.f32 	%f23, [%rd41];
	add.s64 	%rd42, %rd27, %rd29;
	ld.global.f32 	%f24, [%rd42];
	add.s64 	%rd43, %rd28, %rd29;
	ld.global.f32 	%f25, [%rd43];
	mul.f32 	%f26, %f24, %f25;
	mul.f32 	%f27, %f26, 0f41100000;
	fma.rn.f32 	%f28, %f1, %f27, %f23;
	st.global.f32 	[%rd41], %f28;
$L__BB0_2:
	ret;

}


// ===== COMPILED SASS (sm_100) =====

	.target	sm_100

	.elftype	@"ET_EXEC"


//--------------------- .note.nv.tkinfo           --------------------------
	.section	.note.nv.tkinfo,"",@"SHT_NOTE"
	.sectionflags	@"SHF_NOTE_NV_TKINFO"
	.tkinfo
        /*0018*/ 	.word	0x00000002
        /*0030*/ 	.string	""
        /*0030*/ 	.string	"ptxas"
        /*0030*/ 	.string	"Cuda compilation tools, release 13.0, V13.0.88"
        /*0030*/ 	.string	"Build cuda_13.0.r13.0/compiler.36424714_0"
        /*0030*/ 	.string	"-arch sm_100 -m 64 "



//--------------------- .note.nv.cuinfo           --------------------------
	.section	.note.nv.cuinfo,"",@"SHT_NOTE"
	.sectionflags	@"SHF_NOTE_NV_CUINFO"
        /*0018*/ 	.short	0x0002
        /*001a*/ 	.short	0x0064
        /*001c*/ 	.short	0x0082
	.zero		2


//--------------------- .nv.info                  --------------------------
	.section	.nv.info,"",@"SHT_CUDA_INFO"
	.align	4


	//----- nvinfo : EIATTR_REGCOUNT
	.align		4
        /*0000*/ 	.byte	0x04, 0x2f
        /*0002*/ 	.short	(.L_1 - .L_0)
	.align		4
.L_0:
        /*0004*/ 	.word	index@(_Z18compute_iso_kernelPKfS0_S0_S0_S0_S0_S0_S0_S0_S0_S0_S0_PfS1_if)
        /*0008*/ 	.word	0x0000001e


	//----- nvinfo : EIATTR_FRAME_SIZE
	.align		4
.L_1:
        /*000c*/ 	.byte	0x04, 0x11
        /*000e*/ 	.short	(.L_3 - .L_2)
	.align		4
.L_2:
        /*0010*/ 	.word	index@(_Z18compute_iso_kernelPKfS0_S0_S0_S0_S0_S0_S0_S0_S0_S0_S0_PfS1_if)
        /*0014*/ 	.word	0x00000000


	//----- nvinfo : EIATTR_MIN_STACK_SIZE
	.align		4
.L_3:
        /*0018*/ 	.byte	0x04, 0x12
        /*001a*/ 	.short	(.L_5 - .L_4)
	.align		4
.L_4:
        /*001c*/ 	.word	index@(_Z18compute_iso_kernelPKfS0_S0_S0_S0_S0_S0_S0_S0_S0_S0_S0_PfS1_if)
        /*0020*/ 	.word	0x00000000
.L_5:


//--------------------- .nv.compat                --------------------------
	.section	.nv.compat,"",@"SHT_CUDA_COMPAT_INFO"
	.align	4
        /*0000*/ 	.byte	0x02, 0x09, 0x00, 0x00, 0x02, 0x02, 0x01, 0x00, 0x02, 0x05, 0x05, 0x00, 0x03, 0x07, 0x01, 0x01
        /*0010*/ 	.byte	0x02, 0x03, 0x00, 0x00, 0x02, 0x06, 0x01, 0x00, 0x04, 0x0b, 0x08, 0x00, 0x09, 0x00, 0x00, 0x00
        /*0020*/ 	.byte	0x00, 0x00, 0x00, 0x00


//--------------------- .nv.info._Z18compute_iso_kernelPKfS0_S0_S0_S0_S0_S0_S0_S0_S0_S0_S0_PfS1_if --------------------------
	.section	.nv.info._Z18compute_iso_kernelPKfS0_S0_S0_S0_S0_S0_S0_S0_S0_S0_S0_PfS1_if,"",@"SHT_CUDA_INFO"
	.sectionflags	@""
	.align	4


	//----- nvinfo : EIATTR_CUDA_API_VERSION
	.align		4
        /*0000*/ 	.byte	0x04, 0x37
        /*0002*/ 	.short	(.L_7 - .L_6)
.L_6:
        /*0004*/ 	.word	0x00000082


	//----- nvinfo : EIATTR_KPARAM_INFO
	.align		4
.L_7:
        /*0008*/ 	.byte	0x04, 0x17
        /*000a*/ 	.short	(.L_9 - .L_8)
.L_8:
        /*000c*/ 	.word	0x00000000
        /*0010*/ 	.short	0x000f
        /*0012*/ 	.short	0x0074
        /*0014*/ 	.byte	0x00, 0xf0, 0x11, 0x00


	//----- nvinfo : EIATTR_KPARAM_INFO
	.align		4
.L_9:
        /*0018*/ 	.byte	0x04, 0x17
        /*001a*/ 	.short	(.L_11 - .L_10)
.L_10:
        /*001c*/ 	.word	0x00000000
        /*0020*/ 	.short	0x000e
        /*0022*/ 	.short	0x0070
        /*0024*/ 	.byte	0x00, 0xf0, 0x11, 0x00


	//----- nvinfo : EIATTR_KPARAM_INFO
	.align		4
.L_11:
        /*0028*/ 	.byte	0x04, 0x17
        /*002a*/ 	.short	(.L_13 - .L_12)
.L_12:
        /*002c*/ 	.word	0x00000000
        /*0030*/ 	.short	0x000d
        /*0032*/ 	.short	0x0068
        /*0034*/ 	.byte	0x00, 0xf5, 0x21, 0x00


	//----- nvinfo : EIATTR_KPARAM_INFO
	.align		4
.L_13:
        /*0038*/ 	.byte	0x04, 0x17
        /*003a*/ 	.short	(.L_15 - .L_14)
.L_14:
        /*003c*/ 	.word	0x00000000
        /*0040*/ 	.short	0x000c
        /*0042*/ 	.short	0x0060
        /*0044*/ 	.byte	0x00, 0xf5, 0x21, 0x00


	//----- nvinfo : EIATTR_KPARAM_INFO
	.align		4
.L_15:
        /*0048*/ 	.byte	0x04, 0x17
        /*004a*/ 	.short	(.L_17 - .L_16)
.L_16:
        /*004c*/ 	.word	0x00000000
        /*0050*/ 	.short	0x000b
        /*0052*/ 	.short	0x0058
        /*0054*/ 	.byte	0x00, 0xf5, 0x21, 0x00


	//----- nvinfo : EIATTR_KPARAM_INFO
	.align		4
.L_17:
        /*0058*/ 	.byte	0x04, 0x17
        /*005a*/ 	.short	(.L_19 - .L_18)
.L_18:
        /*005c*/ 	.word	0x00000000
        /*0060*/ 	.short	0x000a
        /*0062*/ 	.short	0x0050
        /*0064*/ 	.byte	0x00, 0xf5, 0x21, 0x00


	//----- nvinfo : EIATTR_KPARAM_INFO
	.align		4
.L_19:
        /*0068*/ 	.byte	0x04, 0x17
        /*006a*/ 	.short	(.L_21 - .L_20)
.L_20:
        /*006c*/ 	.word	0x00000000
        /*0070*/ 	.short	0x0009
        /*0072*/ 	.short	0x0048
        /*0074*/ 	.byte	0x00, 0xf5, 0x21, 0x00


	//----- nvinfo : EIATTR_KPARAM_INFO
	.align		4
.L_21:
        /*0078*/ 	.byte	0x04, 0x17
        /*007a*/ 	.short	(.L_23 - .L_22)
.L_22:
        /*007c*/ 	.word	0x00000000
        /*0080*/ 	.short	0x0008
        /*0082*/ 	.short	0x0040
        /*0084*/ 	.byte	0x00, 0xf5, 0x21, 0x00


	//----- nvinfo : EIATTR_KPARAM_INFO
	.align		4
.L_23:
        /*0088*/ 	.byte	0x04, 0x17
        /*008a*/ 	.short	(.L_25 - .L_24)
.L_24:
        /*008c*/ 	.word	0x00000000
        /*0090*/ 	.short	0x0007
        /*0092*/ 	.short	0x0038
        /*0094*/ 	.byte	0x00, 0xf5, 0x21, 0x00


	//----- nvinfo : EIATTR_KPARAM_INFO
	.align		4
.L_25:
        /*0098*/ 	.byte	0x04, 0x17
        /*009a*/ 	.short	(.L_27 - .L_26)
.L_26:
        /*009c*/ 	.word	0x00000000
        /*00a0*/ 	.short	0x0006
        /*00a2*/ 	.short	0x0030
        /*00a4*/ 	.byte	0x00, 0xf5, 0x21, 0x00


	//----- nvinfo : EIATTR_KPARAM_INFO
	.align		4
.L_27:
        /*00a8*/ 	.byte	0x04, 0x17
        /*00aa*/ 	.short	(.L_29 - .L_28)
.L_28:
        /*00ac*/ 	.word	0x00000000
        /*00b0*/ 	.short	0x0005
        /*00b2*/ 	.short	0x0028
        /*00b4*/ 	.byte	0x00, 0xf5, 0x21, 0x00


	//----- nvinfo : EIATTR_KPARAM_INFO
	.align		4
.L_29:
        /*00b8*/ 	.byte	0x04, 0x17
        /*00ba*/ 	.short	(.L_31 - .L_30)
.L_30:
        /*00bc*/ 	.word	0x00000000
        /*00c0*/ 	.short	0x0004
        /*00c2*/ 	.short	0x0020
        /*00c4*/ 	.byte	0x00, 0xf5, 0x21, 0x00


	//----- nvinfo : EIATTR_KPARAM_INFO
	.align		4
.L_31:
        /*00c8*/ 	.byte	0x04, 0x17
        /*00ca*/ 	.short	(.L_33 - .L_32)
.L_32:
        /*00cc*/ 	.word	0x00000000
        /*00d0*/ 	.short	0x0003
        /*00d2*/ 	.short	0x0018
        /*00d4*/ 	.byte	0x00, 0xf5, 0x21, 0x00


	//----- nvinfo : EIATTR_KPARAM_INFO
	.align		4
.L_33:
        /*00d8*/ 	.byte	0x04, 0x17
        /*00da*/ 	.short	(.L_35 - .L_34)
.L_34:
        /*00dc*/ 	.word	0x00000000
        /*00e0*/ 	.short	0x0002
        /*00e2*/ 	.short	0x0010
        /*00e4*/ 	.byte	0x00, 0xf5, 0x21, 0x00


	//----- nvinfo : EIATTR_KPARAM_INFO
	.align		4
.L_35:
        /*00e8*/ 	.byte	0x04, 0x17
        /*00ea*/ 	.short	(.L_37 - .L_36)
.L_36:
        /*00ec*/ 	.word	0x00000000
        /*00f0*/ 	.short	0x0001
        /*00f2*/ 	.short	0x0008
        /*00f4*/ 	.byte	0x00, 0xf5, 0x21, 0x00


	//----- nvinfo : EIATTR_KPARAM_INFO
	.align		4
.L_37:
        /*00f8*/ 	.byte	0x04, 0x17
        /*00fa*/ 	.short	(.L_39 - .L_38)
.L_38:
        /*00fc*/ 	.word	0x00000000
        /*0100*/ 	.short	0x0000
        /*0102*/ 	.short	0x0000
        /*0104*/ 	.byte	0x00, 0xf5, 0x21, 0x00


	//----- nvinfo : EIATTR_SPARSE_MMA_MASK
	.align		4
.L_39:
        /*0108*/ 	.byte	0x03, 0x50
        /*010a*/ 	.short	0x0000


	//----- nvinfo : EIATTR_MAXREG_COUNT
	.align		4
        /*010c*/ 	.byte	0x03, 0x1b
        /*010e*/ 	.short	0x00ff


	//----- nvinfo : EIATTR_MERCURY_ISA_VERSION
	.align		4
        /*0110*/ 	.byte	0x03, 0x5f
        /*0112*/ 	.short	0x0101


	//----- nvinfo : EIATTR_VRC_CTA_INIT_COUNT
	.align		4
        /*0114*/ 	.byte	0x02, 0x4a
	.zero		1
	.zero		1


	//----- nvinfo : EIATTR_EXIT_INSTR_OFFSETS
	.align		4
        /*0118*/ 	.byte	0x04, 0x1c
        /*011a*/ 	.short	(.L_41 - .L_40)


	//   ....[0]....
.L_40:
        /*011c*/ 	.word	0x00000070


	//   ....[1]....
        /*0120*/ 	.word	0x00000450


	//----- nvinfo : EIATTR_CBANK_PARAM_SIZE
	.align		4
.L_41:
        /*0124*/ 	.byte	0x03, 0x19
        /*0126*/ 	.short	0x0078


	//----- nvinfo : EIATTR_PARAM_CBANK
	.align		4
        /*0128*/ 	.byte	0x04, 0x0a
        /*012a*/ 	.short	(.L_43 - .L_42)
	.align		4
.L_42:
        /*012c*/ 	.word	index@(.nv.constant0._Z18compute_iso_kernelPKfS0_S0_S0_S0_S0_S0_S0_S0_S0_S0_S0_PfS1_if)
        /*0130*/ 	.short	0x0380
        /*0132*/ 	.short	0x0078


	//----- nvinfo : EIATTR_SW_WAR
	.align		4
.L_43:
        /*0134*/ 	.byte	0x04, 0x36
        /*0136*/ 	.short	(.L_45 - .L_44)
.L_44:
        /*0138*/ 	.word	0x00000008
.L_45:


//--------------------- .nv.callgraph             --------------------------
	.section	.nv.callgraph,"",@"SHT_CUDA_CALLGRAPH"
	.align	4
	.sectionentsize	8
	.align		4
        /*0000*/ 	.word	0x00000000
	.align		4
        /*0004*/ 	.word	0xffffffff
	.align		4
        /*0008*/ 	.word	0x00000000
	.align		4
        /*000c*/ 	.word	0xfffffffe
	.align		4
        /*0010*/ 	.word	0x00000000
	.align		4
        /*0014*/ 	.word	0xfffffffd
	.align		4
        /*0018*/ 	.word	0x00000000
	.align		4
        /*001c*/ 	.word	0xfffffffc


//--------------------- .text._Z18compute_iso_kernelPKfS0_S0_S0_S0_S0_S0_S0_S0_S0_S0_S0_PfS1_if --------------------------
	.section	.text._Z18compute_iso_kernelPKfS0_S0_S0_S0_S0_S0_S0_S0_S0_S0_S0_PfS1_if,"ax",@progbits
	.align	128
        .global         _Z18compute_iso_kernelPKfS0_S0_S0_S0_S0_S0_S0_S0_S0_S0_S0_PfS1_if
        .type           _Z18compute_iso_kernelPKfS0_S0_S0_S0_S0_S0_S0_S0_S0_S0_S0_PfS1_if,@function
        .size           _Z18compute_iso_kernelPKfS0_S0_S0_S0_S0_S0_S0_S0_S0_S0_S0_PfS1_if,(.L_x_1 - _Z18compute_iso_kernelPKfS0_S0_S0_S0_S0_S0_S0_S0_S0_S0_S0_PfS1_if)
        .other          _Z18compute_iso_kernelPKfS0_S0_S0_S0_S0_S0_S0_S0_S0_S0_S0_PfS1_if,@"STO_CUDA_ENTRY STV_DEFAULT"
_Z18compute_iso_kernelPKfS0_S0_S0_S0_S0_S0_S0_S0_S0_S0_S0_PfS1_if:
.text._Z18compute_iso_kernelPKfS0_S0_S0_S0_S0_S0_S0_S0_S0_S0_S0_PfS1_if:
[----:B------:R-:W-:Y:S01]  /*0000*/  LDC R1, c[0x0][0x37c] ;  /* 0x0000df00ff017b82 */ /* 0x000fe20000000800 */
[----:B------:R-:W0:Y:S07]  /*0010*/  S2R R17, SR_CTAID.Y ;  /* 0x0000000000117919 */ /* 0x000e2e0000002600 */
[----:B------:R-:W0:Y:S01]  /*0020*/  S2UR UR4, SR_CTAID.X ;  /* 0x00000000000479c3 */ /* 0x000e220000002500 */
[----:B------:R-:W1:Y:S07]  /*0030*/  LDCU UR5, c[0x0][0x3f0] ;  /* 0x00007e00ff0577ac */ /* 0x000e6e0008000800 */
[----:B------:R-:W0:Y:S02]  /*0040*/  LDC R0, c[0x0][0x370] ;  /* 0x0000dc00ff007b82 */ /* 0x000e240000000800 */
[----:B0-----:R-:W-:-:S05]  /*0050*/  IMAD R17, R17, R0, UR4 ;  /* 0x0000000411117e24 */ /* 0x001fca000f8e0200 */
[----:B-1----:R-:W-:-:S13]  /*0060*/  ISETP.GE.AND P0, PT, R17, UR5, PT ;  /* 0x0000000511007c0c */ /* 0x002fda000bf06270 */
[----:B------:R-:W-:Y:S05]  /*0070*/  @P0 EXIT ;  /* 0x000000000000094d */ /* 0x000fea0003800000 */
[----:B------:R-:W0:Y:S01]  /*0080*/  S2R R0, SR_TID.X ;  /* 0x0000000000007919 */ /* 0x000e220000002100 */
[----:B------:R-:W1:Y:S01]  /*0090*/  LDC.64 R20, c[0x0][0x388] ;  /* 0x0000e200ff147b82 */ /* 0x000e620000000a00 */
[----:B------:R-:W2:Y:S01]  /*00a0*/  LDCU.64 UR4, c[0x0][0x358] ;  /* 0x00006b00ff0477ac */ /* 0x000ea20008000a00 */
[----:B------:R-:W3:Y:S06]  /*00b0*/  LDCU UR6, c[0x0][0x3f4] ;  /* 0x00007e80ff0677ac */ /* 0x000eec0008000800 */
[----:B------:R-:W4:Y:S08]  /*00c0*/  LDC.64 R14, c[0x0][0x3c8] ;  /* 0x0000f200ff0e7b82 */ /* 0x000f300000000a00 */
[----:B------:R-:W5:Y:S08]  /*00d0*/  LDC.64 R10, c[0x0][0x3b8] ;  /* 0x0000ee00ff0a7b82 */ /* 0x000f700000000a00 */
[----:B------:R-:W3:Y:S01]  /*00e0*/  LDC.64 R22, c[0x0][0x398] ;  /* 0x0000e600ff167b82 */ /* 0x000ee20000000a00 */
[----:B0-----:R-:W-:-:S07]  /*00f0*/  IMAD R17, R17, 0x7d, R0 ;  /* 0x0000007d11117824 */ /* 0x001fce00078e0200 */
[----:B------:R-:W0:Y:S01]  /*0100*/  LDC.64 R24, c[0x0][0x380] ;  /* 0x0000e000ff187b82 */ /* 0x000e220000000a00 */
[----:B-1----:R-:W-:-:S07]  /*0110*/  IMAD.WIDE R20, R17, 0x4, R20 ;  /* 0x0000000411147825 */ /* 0x002fce00078e0214 */
[----:B------:R-:W1:Y:S08]  /*0120*/  LDC.64 R12, c[0x0][0x3b0] ;  /* 0x0000ec00ff0c7b82 */ /* 0x000e700000000a00 */
[----:B------:R-:W1:Y:S08]  /*0130*/  LDC.64 R18, c[0x0][0x390] ;  /* 0x0000e400ff127b82 */ /* 0x000e700000000a00 */
[----:B------:R-:W1:Y:S08]  /*0140*/  LDC.64 R8, c[0x0][0x3c0] ;  /* 0x0000f000ff087b82 */ /* 0x000e700000000a00 */
[----:B------:R-:W1:Y:S08]  /*0150*/  LDC.64 R4, c[0x0][0x3d0] ;  /* 0x0000f400ff047b82 */ /* 0x000e700000000a00 */
[----:B------:R-:W1:Y:S01]  /*0160*/  LDC.64 R2, c[0x0][0x3a0] ;  /* 0x0000e800ff027b82 */ /* 0x000e620000000a00 */
[C---:B----4-:R-:W-:Y:S01]  /*0170*/  IMAD.WIDE R14, R17.reuse, 0x4, R14 ;  /* 0x00000004110e7825 */ /* 0x050fe200078e020e */
[----:B--2---:R-:W2:Y:S06]  /*0180*/  LDG.E R21, desc[UR4][R20.64] ;  /* 0x0000000414157981 */ /* 0x004eac000c1e1900 */
[----:B------:R-:W4:Y:S01]  /*0190*/  LDC.64 R6, c[0x0][0x3e0] ;  /* 0x0000f800ff067b82 */ /* 0x000f220000000a00 */
[C---:B-----5:R-:W-:Y:S01]  /*01a0*/  IMAD.WIDE R10, R17.reuse, 0x4, R10 ;  /* 0x00000004110a7825 */ /* 0x060fe200078e020a */
[----:B------:R-:W5:Y:S03]  /*01b0*/  LDG.E R15, desc[UR4][R14.64] ;  /* 0x000000040e0f7981 */ /* 0x000f66000c1e1900 */
[----:B---3--:R-:W-:-:S02]  /*01c0*/  IMAD.WIDE R22, R17, 0x4, R22 ;  /* 0x0000000411167825 */ /* 0x008fc400078e0216 */
[----:B------:R-:W2:Y:S02]  /*01d0*/  LDG.E R10, desc[UR4][R10.64] ;  /* 0x000000040a0a7981 */ /* 0x000ea4000c1e1900 */
[C---:B0-----:R-:W-:Y:S02]  /*01e0*/  IMAD.WIDE R24, R17.reuse, 0x4, R24 ;  /* 0x0000000411187825 */ /* 0x041fe400078e0218 */
[----:B------:R-:W5:Y:S02]  /*01f0*/  LDG.E R16, desc[UR4][R22.64] ;  /* 0x0000000416107981 */ /* 0x000f64000c1e1900 */
[C---:B-1----:R-:W-:Y:S02]  /*0200*/  IMAD.WIDE R12, R17.reuse, 0x4, R12 ;  /* 0x00000004110c7825 */ /* 0x042fe400078e020c */
[----:B------:R0:W3:Y:S02]  /*0210*/  LDG.E R0, desc[UR4][R24.64] ;  /* 0x0000000418007981 */ /* 0x0000e4000c1e1900 */
[----:B------:R-:W-:-:S02]  /*0220*/  IMAD.WIDE R18, R17, 0x4, R18 ;  /* 0x0000000411127825 */ /* 0x000fc400078e0212 */
[----:B------:R-:W3:Y:S02]  /*0230*/  LDG.E R13, desc[UR4][R12.64] ;  /* 0x000000040c0d7981 */ /* 0x000ee4000c1e1900 */
[C---:B------:R-:W-:Y:S02]  /*0240*/  IMAD.WIDE R8, R17.reuse, 0x4, R8 ;  /* 0x0000000411087825 */ /* 0x040fe400078e0208 */
[----:B------:R-:W3:Y:S02]  /*0250*/  LDG.E R18, desc[UR4][R18.64] ;  /* 0x0000000412127981 */ /* 0x000ee4000c1e1900 */
[C---:B------:R-:W-:Y:S02]  /*0260*/  IMAD.WIDE R26, R17.reuse, 0x4, R4 ;  /* 0x00000004111a7825 */ /* 0x040fe400078e0204 */
[----:B------:R3:W3:Y:S01]  /*0270*/  LDG.E R9, desc[UR4][R8.64] ;  /* 0x0000000408097981 */ /* 0x0006e2000c1e1900 */
[----:B------:R-:W1:Y:S01]  /*0280*/  LDC.64 R4, c[0x0][0x3a8] ;  /* 0x0000ea00ff047b82 */ /* 0x000e620000000a00 */
[----:B0-----:R-:W-:-:S02]  /*0290*/  IMAD.WIDE R24, R17, 0x4, R2 ;  /* 0x0000000411187825 */ /* 0x001fc400078e0202 */
[----:B------:R-:W3:Y:S04]  /*02a0*/  LDG.E R26, desc[UR4][R26.64] ;  /* 0x000000041a1a7981 */ /* 0x000ee8000c1e1900 */
[----:B------:R-:W3:Y:S01]  /*02b0*/  LDG.E R20, desc[UR4][R24.64] ;  /* 0x0000000418147981 */ /* 0x000ee2000c1e1900 */
[C---:B----4-:R-:W-:Y:S01]  /*02c0*/  IMAD.WIDE R6, R17.reuse, 0x4, R6 ;  /* 0x0000000411067825 */ /* 0x050fe200078e0206 */
[----:B------:R-:W0:Y:S04]  /*02d0*/  LDC.64 R2, c[0x0][0x3d8] ;  /* 0x0000f600ff027b82 */ /* 0x000e280000000a00 */
[----:B------:R-:W4:Y:S01]  /*02e0*/  LDG.E R22, desc[UR4][R6.64] ;  /* 0x0000000406167981 */ /* 0x000f22000c1e1900 */
[----:B-1----:R-:W-:-:S04]  /*02f0*/  IMAD.WIDE R4, R17, 0x4, R4 ;  /* 0x0000000411047825 */ /* 0x002fc800078e0204 */
[----:B0-----:R-:W-:-:S04]  /*0300*/  IMAD.WIDE R2, R17, 0x4, R2 ;  /* 0x0000000411027825 */ /* 0x001fc800078e0202 */
[----:B--2---:R-:W-:Y:S01]  /*0310*/  FMUL R11, R21, R10 ;  /* 0x0000000a150b7220 */ /* 0x004fe20000400000 */
[----:B-----5:R-:W-:Y:S02]  /*0320*/  FMUL R23, R16, R15 ;  /* 0x0000000f10177220 */ /* 0x020fe40000400000 */
[----:B------:R-:W0:Y:S01]  /*0330*/  LDC.64 R14, c[0x0][0x3e8] ;  /* 0x0000fa00ff0e7b82 */ /* 0x000e220000000a00 */
[C---:B---3--:R-:W-:Y:S01]  /*0340*/  FADD R8, R0.reuse, R21 ;  /* 0x0000001500087221 */ /* 0x048fe20000000000 */
[----:B------:R-:W-:Y:S01]  /*0350*/  FADD R10, R13, R10 ;  /* 0x0000000a0d0a7221 */ /* 0x000fe20000000000 */
[----:B------:R-:W-:Y:S01]  /*0360*/  FFMA R11, R0, R13, R11 ;  /* 0x0000000d000b7223 */ /* 0x000fe2000000000b */
[----:B------:R-:W-:-:S03]  /*0370*/  FFMA R9, R18, R9, R23 ;  /* 0x0000000912097223 */ /* 0x000fc60000000017 */
[----:B------:R-:W-:Y:S01]  /*0380*/  FFMA R8, R8, R10, R11 ;  /* 0x0000000a08087223 */ /* 0x000fe2000000000b */
[----:B------:R-:W-:-:S04]  /*0390*/  FFMA R9, R20, R26, R9 ;  /* 0x0000001a14097223 */ /* 0x000fc80000000009 */
[----:B------:R-:W-:-:S04]  /*03a0*/  FFMA R9, R9, 2, R8 ;  /* 0x4000000009097823 */ /* 0x000fc80000000008 */
[----:B----4-:R-:W-:Y:S01]  /*03b0*/  FFMA R9, R9, UR6, R22 ;  /* 0x0000000609097c23 */ /* 0x010fe20008000016 */
[----:B0-----:R-:W-:-:S04]  /*03c0*/  IMAD.WIDE R14, R17, 0x4, R14 ;  /* 0x00000004110e7825 */ /* 0x001fc800078e020e */
[----:B------:R-:W-:Y:S04]  /*03d0*/  STG.E desc[UR4][R6.64], R9 ;  /* 0x0000000906007986 */ /* 0x000fe8000c101904 */
[----:B------:R-:W2:Y:S04]  /*03e0*/  LDG.E R4, desc[UR4][R4.64] ;  /* 0x0000000404047981 */ /* 0x000ea8000c1e1900 */
[----:B------:R-:W2:Y:S04]  /*03f0*/  LDG.E R3, desc[UR4][R2.64] ;  /* 0x0000000402037981 */ /* 0x000ea8000c1e1900 */
[----:B------:R-:W3:Y:S01]  /*0400*/  LDG.E R0, desc[UR4][R14.64] ;  /* 0x000000040e007981 */ /* 0x000ee2000c1e1900 */
[----:B--2---:R-:W-:-:S04]  /*0410*/  FMUL R8, R4, R3 ;  /* 0x0000000304087220 */ /* 0x004fc80000400000 */
[----:B------:R-:W-:-:S04]  /*0420*/  FMUL R11, R8, 9 ;  /* 0x41100000080b7820 */ /* 0x000fc80000400000 */
[----:B---3--:R-:W-:-:S05]  /*0430*/  FFMA R11, R11, UR6, R0 ;  /* 0x000000060b0b7c23 */ /* 0x008fca0008000000 */
[----:B------:R-:W-:Y:S01]  /*0440*/  STG.E desc[UR4][R14.64], R11 ;  /* 0x0000000b0e007986 */ /* 0x000fe2000c101904 */
[----:B------:R-:W-:Y:S05]  /*0450*/  EXIT ;  /* 0x000000000000794d */ /* 0x000fea0003800000 */
.L_x_0:
[----:B------:R-:W-:-:S00]  /*0460*/  BRA `(.L_x_0) ;  /* 0xfffffffc00fc7947 */ /* 0x000fc0000383ffff */
[----:B------:R-:W-:-:S00]  /*0470*/  NOP ;  /* 0x0000000000007918 */ /* 0x000fc00000000000 */
        /* <DEDUP_REMOVED lines=8> */
.L_x_1:


//--------------------- .nv.shared.reserved.0     --------------------------
	.section	.nv.shared.reserved.0,"aw",@nobits
	.weak		__nv_reservedSMEM_offset_0_alias
	.size		__nv_reservedSMEM_offset_0_alias, 0, 64
	.other		__nv_reservedSMEM_offset_0_alias,@"STO_CUDA_RESERVED_SHARED STV_DEFAULT"
__nv_reservedSMEM_offset_0_alias:
	.zero		0
	.zero		64


//--------------------- .nv.constant0._Z18compute_iso_kernelPKfS0_S0_S0_S0_S0_S0_S0_S0_S0_S0_S0_PfS1_if --------------------------
	.section	.nv.constant0._Z18compute_iso_kernelPKfS0_S0_S0_S0_S0_S0_S0_S0_S0_S0_S0_PfS1_if,"a",@progbits
	.sectionflags	@""
	.align	4
.nv.constant0._Z18compute_iso_kernelPKfS0_S0_S0_S0_S0_S0_S0_S0_S0_S0_S0_PfS1_if:
	.zero		1016


//--------------------- SYMBOLS --------------------------

	.type		.nv.reservedSmem.offset0,@object
	.size		.nv.reservedSmem.offset0,0x4
